//
// Generated by NVIDIA NVVM Compiler
//
// Compiler Build ID: CL-36424714
// Cuda compilation tools, release 13.0, V13.0.88
// Based on NVVM 20.0.0
//

.version 9.0
.target sm_100
.address_size 64

	// .globl	_Z12sobel_filterPiS_iii
// _ZZ12sobel_filterPiS_iiiE5local has been demoted

.visible .entry _Z12sobel_filterPiS_iii(
	.param .u64 .ptr .align 1 _Z12sobel_filterPiS_iii_param_0,
	.param .u64 .ptr .align 1 _Z12sobel_filterPiS_iii_param_1,
	.param .u32 _Z12sobel_filterPiS_iii_param_2,
	.param .u32 _Z12sobel_filterPiS_iii_param_3,
	.param .u32 _Z12sobel_filterPiS_iii_param_4
)
{
	.reg .pred 	%p<8>;
	.reg .b32 	%r<49>;
	.reg .b64 	%rd<9>;
	// demoted variable
	.shared .align 4 .b8 _ZZ12sobel_filterPiS_iiiE5local[1024];
	ld.param.u64 	%rd1, [_Z12sobel_filterPiS_iii_param_0];
	ld.param.u64 	%rd2, [_Z12sobel_filterPiS_iii_param_1];
	ld.param.u32 	%r6, [_Z12sobel_filterPiS_iii_param_2];
	ld.param.u32 	%r7, [_Z12sobel_filterPiS_iii_param_3];
	ld.param.u32 	%r5, [_Z12sobel_filterPiS_iii_param_4];
	mov.u32 	%r1, %tid.x;
	mov.u32 	%r2, %tid.y;
	mov.u32 	%r8, %ctaid.x;
	mov.u32 	%r9, %ntid.x;
	add.s32 	%r10, %r9, -2;
	mad.lo.s32 	%r11, %r10, %r8, %r1;
	mov.u32 	%r12, %ctaid.y;
	mov.u32 	%r13, %ntid.y;
	add.s32 	%r14, %r13, -2;
	mad.lo.s32 	%r15, %r14, %r12, %r2;
	mad.lo.s32 	%r3, %r6, %r11, %r15;
	mul.lo.s32 	%r16, %r7, %r6;
	setp.ge.s32 	%p1, %r3, %r16;
	@%p1 bra 	$L__BB0_3;
	cvta.to.global.u64 	%rd3, %rd1;
	mul.wide.s32 	%rd4, %r3, 4;
	add.s64 	%rd5, %rd3, %rd4;
	ld.global.u32 	%r17, [%rd5];
	shl.b32 	%r18, %r1, 6;
	mov.u32 	%r19, _ZZ12sobel_filterPiS_iiiE5local;
	add.s32 	%r20, %r19, %r18;
	shl.b32 	%r22, %r2, 2;
	add.s32 	%r4, %r20, %r22;
	st.shared.u32 	[%r4], %r17;
	add.s32 	%r23, %r1, -1;
	setp.gt.u32 	%p2, %r23, 13;
	setp.eq.s32 	%p3, %r2, 0;
	setp.gt.u32 	%p4, %r2, 14;
	or.pred  	%p5, %p2, %p4;
	or.pred  	%p6, %p5, %p3;
	@%p6 bra 	$L__BB0_3;
	ld.shared.u32 	%r24, [%r4+-68];
	ld.shared.u32 	%r25, [%r4+60];
	ld.shared.u32 	%r26, [%r4+-60];
	ld.shared.u32 	%r27, [%r4+68];
	ld.shared.u32 	%r28, [%r4+-64];
	shl.b32 	%r29, %r28, 1;
	ld.shared.u32 	%r30, [%r4+64];
	add.s32 	%r31, %r24, %r26;
	add.s32 	%r32, %r25, %r27;
	shl.b32 	%r33, %r30, 1;
	add.s32 	%r34, %r31, %r29;
	add.s32 	%r35, %r32, %r33;
	sub.s32 	%r36, %r34, %r35;
	ld.shared.u32 	%r37, [%r4+-4];
	shl.b32 	%r38, %r37, 1;
	ld.shared.u32 	%r39, [%r4+4];
	add.s32 	%r40, %r25, %r24;
	add.s32 	%r41, %r26, %r27;
	shl.b32 	%r42, %r39, 1;
	add.s32 	%r43, %r40, %r38;
	add.s32 	%r44, %r41, %r42;
	sub.s32 	%r45, %r43, %r44;
	mul.lo.s32 	%r46, %r36, %r36;
	mad.lo.s32 	%r47, %r45, %r45, %r46;
	setp.gt.s32 	%p7, %r47, %r5;
	selp.b32 	%r48, 255, 0, %p7;
	cvta.to.global.u64 	%rd6, %rd2;
	add.s64 	%rd8, %rd6, %rd4;
	st.global.u32 	[%rd8], %r48;
$L__BB0_3:
	ret;

}


// ===== COMPILED SASS (sm_100) =====

	.target	sm_100

	.elftype	@"ET_EXEC"


//--------------------- .note.nv.tkinfo           --------------------------
	.section	.note.nv.tkinfo,"",@"SHT_NOTE"
	.sectionflags	@"SHF_NOTE_NV_TKINFO"
	.tkinfo
        /*0018*/ 	.word	0x00000002
        /*0030*/ 	.string	""
        /*0030*/ 	.string	"ptxas"
        /*0030*/ 	.string	"Cuda compilation tools, release 13.0, V13.0.88"
        /*0030*/ 	.string	"Build cuda_13.0.r13.0/compiler.36424714_0"
        /*0030*/ 	.string	"-arch sm_100 -m 64 "



//--------------------- .note.nv.cuinfo           --------------------------
	.section	.note.nv.cuinfo,"",@"SHT_NOTE"
	.sectionflags	@"SHF_NOTE_NV_CUINFO"
        /*0018*/ 	.short	0x0002
        /*001a*/ 	.short	0x0064
        /*001c*/ 	.short	0x0082
	.zero		2


//--------------------- .nv.info                  --------------------------
	.section	.nv.info,"",@"SHT_CUDA_INFO"
	.align	4


	//----- nvinfo : EIATTR_REGCOUNT
	.align		4
        /*0000*/ 	.byte	0x04, 0x2f
        /*0002*/ 	.short	(.L_1 - .L_0)
	.align		4
.L_0:
        /*0004*/ 	.word	index@(_Z12sobel_filterPiS_iii)
        /*0008*/ 	.word	0x00000012


	//----- nvinfo : EIATTR_FRAME_SIZE
	.align		4
.L_1:
        /*000c*/ 	.byte	0x04, 0x11
        /*000e*/ 	.short	(.L_3 - .L_2)
	.align		4
.L_2:
        /*0010*/ 	.word	index@(_Z12sobel_filterPiS_iii)
        /*0014*/ 	.word	0x00000000


	//----- nvinfo : EIATTR_MIN_STACK_SIZE
	.align		4
.L_3:
        /*0018*/ 	.byte	0x04, 0x12
        /*001a*/ 	.short	(.L_5 - .L_4)
	.align		4
.L_4:
        /*001c*/ 	.word	index@(_Z12sobel_filterPiS_iii)
        /*0020*/ 	.word	0x00000000
.L_5:


//--------------------- .nv.compat                --------------------------
	.section	.nv.compat,"",@"SHT_CUDA_COMPAT_INFO"
	.align	4
        /*0000*/ 	.byte	0x02, 0x09, 0x00, 0x00, 0x02, 0x02, 0x01, 0x00, 0x02, 0x05, 0x05, 0x00, 0x03, 0x07, 0x01, 0x01
        /*0010*/ 	.byte	0x02, 0x03, 0x00, 0x00, 0x02, 0x06, 0x01, 0x00, 0x04, 0x0b, 0x08, 0x00, 0x09, 0x00, 0x00, 0x00
        /*0020*/ 	.byte	0x00, 0x00, 0x00, 0x00


//--------------------- .nv.info._Z12sobel_filterPiS_iii --------------------------
	.section	.nv.info._Z12sobel_filterPiS_iii,"",@"SHT_CUDA_INFO"
	.sectionflags	@""
	.align	4


	//----- nvinfo : EIATTR_CUDA_API_VERSION
	.align		4
        /*0000*/ 	.byte	0x04, 0x37
        /*0002*/ 	.short	(.L_7 - .L_6)
.L_6:
        /*0004*/ 	.word	0x00000082


	//----- nvinfo : EIATTR_KPARAM_INFO
	.align		4
.L_7:
        /*0008*/ 	.byte	0x04, 0x17
        /*000a*/ 	.short	(.L_9 - .L_8)
.L_8:
        /*000c*/ 	.word	0x00000000
        /*0010*/ 	.short	0x0004
        /*0012*/ 	.short	0x0018
        /*0014*/ 	.byte	0x00, 0xf0, 0x11, 0x00


	//----- nvinfo : EIATTR_KPARAM_INFO
	.align		4
.L_9:
        /*0018*/ 	.byte	0x04, 0x17
        /*001a*/ 	.short	(.L_11 - .L_10)
.L_10:
        /*001c*/ 	.word	0x00000000
        /*0020*/ 	.short	0x0003
        /*0022*/ 	.short	0x0014
        /*0024*/ 	.byte	0x00, 0xf0, 0x11, 0x00


	//----- nvinfo : EIATTR_KPARAM_INFO
	.align		4
.L_11:
        /*0028*/ 	.byte	0x04, 0x17
        /*002a*/ 	.short	(.L_13 - .L_12)
.L_12:
        /*002c*/ 	.word	0x00000000
        /*0030*/ 	.short	0x0002
        /*0032*/ 	.short	0x0010
        /*0034*/ 	.byte	0x00, 0xf0, 0x11, 0x00


	//----- nvinfo : EIATTR_KPARAM_INFO
	.align		4
.L_13:
        /*0038*/ 	.byte	0x04, 0x17
        /*003a*/ 	.short	(.L_15 - .L_14)
.L_14:
        /*003c*/ 	.word	0x00000000
        /*0040*/ 	.short	0x0001
        /*0042*/ 	.short	0x0008
        /*0044*/ 	.byte	0x00, 0xf5, 0x21, 0x00


	//----- nvinfo : EIATTR_KPARAM_INFO
	.align		4
.L_15:
        /*0048*/ 	.byte	0x04, 0x17
        /*004a*/ 	.short	(.L_17 - .L_16)
.L_16:
        /*004c*/ 	.word	0x00000000
        /*0050*/ 	.short	0x0000
        /*0052*/ 	.short	0x0000
        /*0054*/ 	.byte	0x00, 0xf5, 0x21, 0x00


	//----- nvinfo : EIATTR_SPARSE_MMA_MASK
	.align		4
.L_17:
        /*0058*/ 	.byte	0x03, 0x50
        /*005a*/ 	.short	0x0000


	//----- nvinfo : EIATTR_MAXREG_COUNT
	.align		4
        /*005c*/ 	.byte	0x03, 0x1b
        /*005e*/ 	.short	0x00ff


	//----- nvinfo : EIATTR_MERCURY_ISA_VERSION
	.align		4
        /*0060*/ 	.byte	0x03, 0x5f
        /*0062*/ 	.short	0x0101


	//----- nvinfo : EIATTR_VRC_CTA_INIT_COUNT
	.align		4
        /*0064*/ 	.byte	0x02, 0x4a
	.zero		1
	.zero		1


	//----- nvinfo : EIATTR_EXIT_INSTR_OFFSETS
	.align		4
        /*0068*/ 	.byte	0x04, 0x1c
        /*006a*/ 	.short	(.L_19 - .L_18)


	//   ....[0]....
.L_18:
        /*006c*/ 	.word	0x000000f0


	//   ....[1]....
        /*0070*/ 	.word	0x000001e0


	//   ....[2]....
        /*0074*/ 	.word	0x00000390


	//----- nvinfo : EIATTR_CBANK_PARAM_SIZE
	.align		4
.L_19:
        /*0078*/ 	.byte	0x03, 0x19
        /*007a*/ 	.short	0x001c


	//----- nvinfo : EIATTR_PARAM_CBANK
	.align		4
        /*007c*/ 	.byte	0x04, 0x0a
        /*007e*/ 	.short	(.L_21 - .L_20)
	.align		4
.L_20:
        /*0080*/ 	.word	index@(.nv.constant0._Z12sobel_filterPiS_iii)
        /*0084*/ 	.short	0x0380
        /*0086*/ 	.short	0x001c


	//----- nvinfo : EIATTR_SW_WAR
	.align		4
.L_21:
        /*0088*/ 	.byte	0x04, 0x36
        /*008a*/ 	.short	(.L_23 - .L_22)
.L_22:
        /*008c*/ 	.word	0x00000008
.L_23:


//--------------------- .nv.callgraph             --------------------------
	.section	.nv.callgraph,"",@"SHT_CUDA_CALLGRAPH"
	.align	4
	.sectionentsize	8
	.align		4
        /*0000*/ 	.word	0x00000000
	.align		4
        /*0004*/ 	.word	0xffffffff
	.align		4
        /*0008*/ 	.word	0x00000000
	.align		4
        /*000c*/ 	.word	0xfffffffe
	.align		4
        /*0010*/ 	.word	0x00000000
	.align		4
        /*0014*/ 	.word	0xfffffffd
	.align		4
        /*0018*/ 	.word	0x00000000
	.align		4
        /*001c*/ 	.word	0xfffffffc


//--------------------- .text._Z12sobel_filterPiS_iii --------------------------
	.section	.text._Z12sobel_filterPiS_iii,"ax",@progbits
	.align	128
        .global         _Z12sobel_filterPiS_iii
        .type           _Z12sobel_filterPiS_iii,@function
        .size           _Z12sobel_filterPiS_iii,(.L_x_1 - _Z12sobel_filterPiS_iii)
        .other          _Z12sobel_filterPiS_iii,@"STO_CUDA_ENTRY STV_DEFAULT"
_Z12sobel_filterPiS_iii:
.text._Z12sobel_filterPiS_iii:
[----:B------:R-:W-:Y:S01]  /*0000*/  LDC R1, c[0x0][0x37c] ;  /* 0x0000df00ff017b82 */ /* 0x000fe20000000800 */
[----:B------:R-:W0:Y:S07]  /*0010*/  S2R R7, SR_TID.X ;  /* 0x0000000000077919 */ /* 0x000e2e0000002100 */
[----:B------:R-:W1:Y:S01]  /*0020*/  LDC R0, c[0x0][0x360] ;  /* 0x0000d800ff007b82 */ /* 0x000e620000000800 */
[----:B------:R-:W2:Y:S01]  /*0030*/  LDCU.64 UR6, c[0x0][0x390] ;  /* 0x00007200ff0677ac */ /* 0x000ea20008000a00 */
[----:B------:R-:W3:Y:S06]  /*0040*/  S2R R9, SR_TID.Y ;  /* 0x0000000000097919 */ /* 0x000eec0000002200 */
[----:B------:R-:W4:Y:S08]  /*0050*/  LDC R2, c[0x0][0x364] ;  /* 0x0000d900ff027b82 */ /* 0x000f300000000800 */
[----:B------:R-:W0:Y:S08]  /*0060*/  S2UR UR4, SR_CTAID.X ;  /* 0x00000000000479c3 */ /* 0x000e300000002500 */
[----:B------:R-:W3:Y:S01]  /*0070*/  S2UR UR5, SR_CTAID.Y ;  /* 0x00000000000579c3 */ /* 0x000ee20000002600 */
[----:B-1----:R-:W-:-:S02]  /*0080*/  VIADD R0, R0, 0xfffffffe ;  /* 0xfffffffe00007836 */ /* 0x002fc40000000000 */
[----:B----4-:R-:W-:Y:S02]  /*0090*/  VIADD R2, R2, 0xfffffffe ;  /* 0xfffffffe02027836 */ /* 0x010fe40000000000 */
[----:B0-----:R-:W-:Y:S01]  /*00a0*/  IMAD R0, R0, UR4, R7 ;  /* 0x0000000400007c24 */ /* 0x001fe2000f8e0207 */
[----:B--2---:R-:W-:Y:S01]  /*00b0*/  UIMAD UR4, UR6, UR7, URZ ;  /* 0x00000007060472a4 */ /* 0x004fe2000f8e02ff */
[----:B---3--:R-:W-:-:S04]  /*00c0*/  IMAD R5, R2, UR5, R9 ;  /* 0x0000000502057c24 */ /* 0x008fc8000f8e0209 */
[----:B------:R-:W-:-:S05]  /*00d0*/  IMAD R5, R0, UR6, R5 ;  /* 0x0000000600057c24 */ /* 0x000fca000f8e0205 */
[----:B------:R-:W-:-:S13]  /*00e0*/  ISETP.GE.AND P0, PT, R5, UR4, PT ;  /* 0x0000000405007c0c */ /* 0x000fda000bf06270 */
[----:B------:R-:W-:Y:S05]  /*00f0*/  @P0 EXIT ;  /* 0x000000000000094d */ /* 0x000fea0003800000 */
[----:B------:R-:W0:Y:S01]  /*0100*/  LDC.64 R2, c[0x0][0x380] ;  /* 0x0000e000ff027b82 */ /* 0x000e220000000a00 */
[----:B------:R-:W1:Y:S01]  /*0110*/  LDCU.64 UR6, c[0x0][0x358] ;  /* 0x00006b00ff0677ac */ /* 0x000e620008000a00 */
[----:B0-----:R-:W-:-:S06]  /*0120*/  IMAD.WIDE R2, R5, 0x4, R2 ;  /* 0x0000000405027825 */ /* 0x001fcc00078e0202 */
[----:B-1----:R-:W2:Y:S01]  /*0130*/  LDG.E R2, desc[UR6][R2.64] ;  /* 0x0000000602027981 */ /* 0x002ea2000c1e1900 */
[----:B------:R-:W0:Y:S01]  /*0140*/  S2UR UR5, SR_CgaCtaId ;  /* 0x00000000000579c3 */ /* 0x000e220000008800 */
[----:B------:R-:W-:Y:S01]  /*0150*/  ISETP.GT.U32.AND P0, PT, R9, 0xe, PT ;  /* 0x0000000e0900780c */ /* 0x000fe20003f04070 */
[----:B------:R-:W-:Y:S01]  /*0160*/  UMOV UR4, 0x400 ;  /* 0x0000040000047882 */ /* 0x000fe20000000000 */
[----:B------:R-:W-:-:S04]  /*0170*/  IADD3 R0, PT, PT, R7, -0x1, RZ ;  /* 0xffffffff07007810 */ /* 0x000fc80007ffe0ff */
[----:B------:R-:W-:-:S04]  /*0180*/  ISETP.GT.U32.OR P0, PT, R0, 0xd, P0 ;  /* 0x0000000d0000780c */ /* 0x000fc80000704470 */
[----:B------:R-:W-:Y:S01]  /*0190*/  ISETP.EQ.OR P0, PT, R9, RZ, P0 ;  /* 0x000000ff0900720c */ /* 0x000fe20000702670 */
[----:B0-----:R-:W-:-:S06]  /*01a0*/  ULEA UR4, UR5, UR4, 0x18 ;  /* 0x0000000405047291 */ /* 0x001fcc000f8ec0ff */
[----:B------:R-:W-:-:S05]  /*01b0*/  LEA R0, R7, UR4, 0x6 ;  /* 0x0000000407007c11 */ /* 0x000fca000f8e30ff */
[----:B------:R-:W-:-:S05]  /*01c0*/  IMAD R7, R9, 0x4, R0 ;  /* 0x0000000409077824 */ /* 0x000fca00078e0200 */
[----:B--2---:R0:W-:Y:S01]  /*01d0*/  STS [R7], R2 ;  /* 0x0000000207007388 */ /* 0x0041e20000000800 */
[----:B------:R-:W-:Y:S05]  /*01e0*/  @P0 EXIT ;  /* 0x000000000000094d */ /* 0x000fea0003800000 */
[----:B------:R-:W-:Y:S01]  /*01f0*/  LDS R0, [R7+-0x44] ;  /* 0xffffbc0007007984 */ /* 0x000fe20000000800 */
[----:B------:R-:W1:Y:S03]  /*0200*/  LDCU UR4, c[0x0][0x398] ;  /* 0x00007300ff0477ac */ /* 0x000e660008000800 */
[----:B------:R-:W2:Y:S04]  /*0210*/  LDS R9, [R7+-0x3c] ;  /* 0xffffc40007097984 */ /* 0x000ea80000000800 */
[----:B------:R-:W3:Y:S04]  /*0220*/  LDS R3, [R7+0x3c] ;  /* 0x00003c0007037984 */ /* 0x000ee80000000800 */
[----:B------:R-:W4:Y:S04]  /*0230*/  LDS R4, [R7+0x44] ;  /* 0x0000440007047984 */ /* 0x000f280000000800 */
[----:B0-----:R-:W0:Y:S04]  /*0240*/  LDS R2, [R7+-0x40] ;  /* 0xffffc00007027984 */ /* 0x001e280000000800 */
[----:B------:R-:W5:Y:S04]  /*0250*/  LDS R6, [R7+0x40] ;  /* 0x0000400007067984 */ /* 0x000f680000000800 */
[----:B------:R-:W1:Y:S04]  /*0260*/  LDS R8, [R7+-0x4] ;  /* 0xfffffc0007087984 */ /* 0x000e680000000800 */
[----:B------:R-:W1:Y:S01]  /*0270*/  LDS R10, [R7+0x4] ;  /* 0x00000400070a7984 */ /* 0x000e620000000800 */
[C---:B--2---:R-:W-:Y:S01]  /*0280*/  IADD3 R11, PT, PT, R0.reuse, R9, RZ ;  /* 0x00000009000b7210 */ /* 0x044fe20007ffe0ff */
[----:B---3--:R-:W-:-:S02]  /*0290*/  IMAD.IADD R15, R0, 0x1, R3 ;  /* 0x00000001000f7824 */ /* 0x008fc400078e0203 */
[--C-:B----4-:R-:W-:Y:S02]  /*02a0*/  IMAD.IADD R13, R3, 0x1, R4.reuse ;  /* 0x00000001030d7824 */ /* 0x110fe400078e0204 */
[----:B------:R-:W-:Y:S01]  /*02b0*/  IMAD.IADD R9, R9, 0x1, R4 ;  /* 0x0000000109097824 */ /* 0x000fe200078e0204 */
[----:B0-----:R-:W-:Y:S02]  /*02c0*/  LEA R11, R2, R11, 0x1 ;  /* 0x0000000b020b7211 */ /* 0x001fe400078e08ff */
[----:B------:R-:W0:Y:S01]  /*02d0*/  LDC.64 R2, c[0x0][0x388] ;  /* 0x0000e200ff027b82 */ /* 0x000e220000000a00 */
[----:B-----5:R-:W-:Y:S01]  /*02e0*/  LEA R6, R6, R13, 0x1 ;  /* 0x0000000d06067211 */ /* 0x020fe200078e08ff */
[----:B-1----:R-:W-:-:S03]  /*02f0*/  IMAD R8, R8, 0x2, R15 ;  /* 0x0000000208087824 */ /* 0x002fc600078e020f */
[----:B------:R-:W-:Y:S02]  /*0300*/  IADD3 R6, PT, PT, R11, -R6, RZ ;  /* 0x800000060b067210 */ /* 0x000fe40007ffe0ff */
[----:B------:R-:W-:-:S03]  /*0310*/  LEA R9, R10, R9, 0x1 ;  /* 0x000000090a097211 */ /* 0x000fc600078e08ff */
[----:B------:R-:W-:Y:S01]  /*0320*/  IMAD R7, R6, R6, RZ ;  /* 0x0000000606077224 */ /* 0x000fe200078e02ff */
[----:B------:R-:W-:-:S05]  /*0330*/  IADD3 R8, PT, PT, R8, -R9, RZ ;  /* 0x8000000908087210 */ /* 0x000fca0007ffe0ff */
[----:B------:R-:W-:-:S05]  /*0340*/  IMAD R7, R8, R8, R7 ;  /* 0x0000000808077224 */ /* 0x000fca00078e0207 */
[----:B------:R-:W-:Y:S01]  /*0350*/  ISETP.GT.AND P0, PT, R7, UR4, PT ;  /* 0x0000000407007c0c */ /* 0x000fe2000bf04270 */
[----:B0-----:R-:W-:-:S03]  /*0360*/  IMAD.WIDE R2, R5, 0x4, R2 ;  /* 0x0000000405027825 */ /* 0x001fc600078e0202 */
[----:B------:R-:W-:-:S05]  /*0370*/  SEL R5, RZ, 0xff, !P0 ;  /* 0x000000ffff057807 */ /* 0x000fca0004000000 */
[----:B------:R-:W-:Y:S01]  /*0380*/  STG.E desc[UR6][R2.64], R5 ;  /* 0x0000000502007986 */ /* 0x000fe2000c101906 */
[----:B------:R-:W-:Y:S05]  /*0390*/  EXIT ;  /* 0x000000000000794d */ /* 0x000fea0003800000 */
.L_x_0:
[----:B------:R-:W-:-:S00]  /*03a0*/  BRA `(.L_x_0) ;  /* 0xfffffffc00fc7947 */ /* 0x000fc0000383ffff */
[----:B------:R-:W-:-:S00]  /*03b0*/  NOP ;  /* 0x0000000000007918 */ /* 0x000fc00000000000 */
        /* <DEDUP_REMOVED lines=12> */
.L_x_1:


//--------------------- .nv.shared._Z12sobel_filterPiS_iii --------------------------
	.section	.nv.shared._Z12sobel_filterPiS_iii,"aw",@nobits
	.sectionflags	@""
	.align	4
.nv.shared._Z12sobel_filterPiS_iii:
	.zero		2048


//--------------------- .nv.shared.reserved.0     --------------------------
	.section	.nv.shared.reserved.0,"aw",@nobits
	.weak		__nv_reservedSMEM_offset_0_alias
	.size		__nv_reservedSMEM_offset_0_alias, 0, 64
	.other		__nv_reservedSMEM_offset_0_alias,@"STO_CUDA_RESERVED_SHARED STV_DEFAULT"
__nv_reservedSMEM_offset_0_alias:
	.zero		0
	.zero		64


//--------------------- .nv.constant0._Z12sobel_filterPiS_iii --------------------------
	.section	.nv.constant0._Z12sobel_filterPiS_iii,"a",@progbits
	.sectionflags	@""
	.align	4
.nv.constant0._Z12sobel_filterPiS_iii:
	.zero		924


//--------------------- SYMBOLS --------------------------

	.type		.nv.reservedSmem.offset0,@object
	.size		.nv.reservedSmem.offset0,0x4
	.type		.nv.reservedSmem.cap,@object
	.size		.nv.reservedSmem.cap,0x4
